	.headerflags	@"EF_CUDA_TEXMODE_UNIFIED EF_CUDA_64BIT_ADDRESS EF_CUDA_ACCELERATORS EF_CUDA_SM90 EF_CUDA_VIRTUAL_SM(EF_CUDA_SM90)"
	.elftype	@"ET_EXEC"


//--------------------- .nv.info                  --------------------------
	.section	.nv.info,"",@"SHT_CUDA_INFO"
	.align	4


	//----- nvinfo : EIATTR_REGCOUNT
	.align		4
        /*0000*/ 	.byte	0x04, 0x2f
        /*0002*/ 	.short	(.L_1 - .L_0)
	.align		4
.L_0:
        /*0004*/ 	.word	index@(triton_per_fused_add_div_hardtanh_mean_mul_33)
        /*0008*/ 	.word	0x00000016


	//----- nvinfo : EIATTR_MIN_STACK_SIZE
	.align		4
.L_1:
        /*000c*/ 	.byte	0x04, 0x12
        /*000e*/ 	.short	(.L_3 - .L_2)
	.align		4
.L_2:
        /*0010*/ 	.word	index@(triton_per_fused_add_div_hardtanh_mean_mul_33)
        /*0014*/ 	.word	0x00000000


	//----- nvinfo : EIATTR_FRAME_SIZE
	.align		4
.L_3:
        /*0018*/ 	.byte	0x04, 0x11
        /*001a*/ 	.short	(.L_5 - .L_4)
	.align		4
.L_4:
        /*001c*/ 	.word	index@(triton_per_fused_add_div_hardtanh_mean_mul_33)
        /*0020*/ 	.word	0x00000000


	//----- nvinfo : EIATTR_MIN_STACK_SIZE
	.align		4
.L_5:
        /*0024*/ 	.byte	0x04, 0x12
        /*0026*/ 	.short	(.L_7 - .L_6)
	.align		4
.L_6:
        /*0028*/ 	.word	index@(triton_per_fused_add_div_hardtanh_mean_mul_33)
        /*002c*/ 	.word	0x00000000
.L_7:


//--------------------- .nv.info.triton_per_fused_add_div_hardtanh_mean_mul_33 --------------------------
	.section	.nv.info.triton_per_fused_add_div_hardtanh_mean_mul_33,"",@"SHT_CUDA_INFO"
	.sectionflags	@""
	.align	4


	//----- nvinfo : EIATTR_CUDA_API_VERSION
	.align		4
        /*0000*/ 	.byte	0x04, 0x37
        /*0002*/ 	.short	(.L_9 - .L_8)
.L_8:
        /*0004*/ 	.word	0x0000007c


	//----- nvinfo : EIATTR_KPARAM_INFO
	.align		4
.L_9:
        /*0008*/ 	.byte	0x04, 0x17
        /*000a*/ 	.short	(.L_11 - .L_10)
.L_10:
        /*000c*/ 	.word	0x00000000
        /*0010*/ 	.short	0x0003
        /*0012*/ 	.short	0x0014
        /*0014*/ 	.byte	0x00, 0xf0, 0x11, 0x00


	//----- nvinfo : EIATTR_KPARAM_INFO
	.align		4
.L_11:
        /*0018*/ 	.byte	0x04, 0x17
        /*001a*/ 	.short	(.L_13 - .L_12)
.L_12:
        /*001c*/ 	.word	0x00000000
        /*0020*/ 	.short	0x0002
        /*0022*/ 	.short	0x0010
        /*0024*/ 	.byte	0x00, 0xf0, 0x11, 0x00


	//----- nvinfo : EIATTR_KPARAM_INFO
	.align		4
.L_13:
        /*0028*/ 	.byte	0x04, 0x17
        /*002a*/ 	.short	(.L_15 - .L_14)
.L_14:
        /*002c*/ 	.word	0x00000000
        /*0030*/ 	.short	0x0001
        /*0032*/ 	.short	0x0008
        /*0034*/ 	.byte	0x00, 0xf4, 0x21, 0x00


	//----- nvinfo : EIATTR_KPARAM_INFO
	.align		4
.L_15:
        /*0038*/ 	.byte	0x04, 0x17
        /*003a*/ 	.short	(.L_17 - .L_16)
.L_16:
        /*003c*/ 	.word	0x00000000
        /*0040*/ 	.short	0x0000
        /*0042*/ 	.short	0x0000
        /*0044*/ 	.byte	0x00, 0xf4, 0x21, 0x00


	//----- nvinfo : EIATTR_SPARSE_MMA_MASK
	.align		4
.L_17:
        /*0048*/ 	.byte	0x03, 0x50
        /*004a*/ 	.short	0x0000


	//----- nvinfo : EIATTR_MAXREG_COUNT
	.align		4
        /*004c*/ 	.byte	0x03, 0x1b
        /*004e*/ 	.short	0x00ff


	//----- nvinfo : EIATTR_COOP_GROUP_MASK_REGIDS
	.align		4
        /*0050*/ 	.byte	0x04, 0x29
        /*0052*/ 	.short	(.L_19 - .L_18)


	//   ....[0]....
.L_18:
        /*0054*/ 	.word	0xffffffff


	//   ....[1]....
        /*0058*/ 	.word	0xffffffff


	//   ....[2]....
        /*005c*/ 	.word	0xffffffff


	//   ....[3]....
        /*0060*/ 	.word	0xffffffff


	//   ....[4]....
        /*0064*/ 	.word	0xffffffff


	//   ....[5]....
        /*0068*/ 	.word	0xffffffff


	//   ....[6]....
        /*006c*/ 	.word	0xffffffff


	//   ....[7]....
        /*0070*/ 	.word	0xffffffff


	//   ....[8]....
        /*0074*/ 	.word	0xffffffff


	//   ....[9]....
        /*0078*/ 	.word	0xffffffff


	//----- nvinfo : EIATTR_COOP_GROUP_INSTR_OFFSETS
	.align		4
.L_19:
        /*007c*/ 	.byte	0x04, 0x28
        /*007e*/ 	.short	(.L_21 - .L_20)


	//   ....[0]....
.L_20:
        /*0080*/ 	.word	0x000003f0


	//   ....[1]....
        /*0084*/ 	.word	0x00000430


	//   ....[2]....
        /*0088*/ 	.word	0x00000450


	//   ....[3]....
        /*008c*/ 	.word	0x00000460


	//   ....[4]....
        /*0090*/ 	.word	0x00000480


	//   ....[5]....
        /*0094*/ 	.word	0x000004c0


	//   ....[6]....
        /*0098*/ 	.word	0x000004f0


	//   ....[7]....
        /*009c*/ 	.word	0x00000520


	//   ....[8]....
        /*00a0*/ 	.word	0x00000630


	//   ....[9]....
        /*00a4*/ 	.word	0x00000670


	//----- nvinfo : EIATTR_EXIT_INSTR_OFFSETS
	.align		4
.L_21:
        /*00a8*/ 	.byte	0x04, 0x1c
        /*00aa*/ 	.short	(.L_23 - .L_22)


	//   ....[0]....
.L_22:
        /*00ac*/ 	.word	0x00000790


	//   ....[1]....
        /*00b0*/ 	.word	0x000007c0


	//----- nvinfo : EIATTR_REQNTID
	.align		4
.L_23:
        /*00b4*/ 	.byte	0x04, 0x10
        /*00b6*/ 	.short	(.L_25 - .L_24)
.L_24:
        /*00b8*/ 	.word	0x00000080
        /*00bc*/ 	.word	0x00000001
        /*00c0*/ 	.word	0x00000001


	//----- nvinfo : EIATTR_CBANK_PARAM_SIZE
	.align		4
.L_25:
        /*00c4*/ 	.byte	0x03, 0x19
        /*00c6*/ 	.short	0x0018


	//----- nvinfo : EIATTR_PARAM_CBANK
	.align		4
        /*00c8*/ 	.byte	0x04, 0x0a
        /*00ca*/ 	.short	(.L_27 - .L_26)
	.align		4
.L_26:
        /*00cc*/ 	.word	index@(.nv.constant0.triton_per_fused_add_div_hardtanh_mean_mul_33)
        /*00d0*/ 	.short	0x0210
        /*00d2*/ 	.short	0x0018


	//----- nvinfo : EIATTR_SW_WAR
	.align		4
.L_27:
        /*00d4*/ 	.byte	0x04, 0x36
        /*00d6*/ 	.short	(.L_29 - .L_28)
.L_28:
        /*00d8*/ 	.word	0x00000008
.L_29:


//--------------------- .nv.callgraph             --------------------------
	.section	.nv.callgraph,"",@"SHT_CUDA_CALLGRAPH"
	.align	4
	.sectionentsize	8
	.align		4
        /*0000*/ 	.word	0x00000000
	.align		4
        /*0004*/ 	.word	0xffffffff
	.align		4
        /*0008*/ 	.word	0x00000000
	.align		4
        /*000c*/ 	.word	0xfffffffe
	.align		4
        /*0010*/ 	.word	0x00000000
	.align		4
        /*0014*/ 	.word	0xfffffffd
	.align		4
        /*0018*/ 	.word	0x00000000
	.align		4
        /*001c*/ 	.word	0xfffffffc


//--------------------- .text.triton_per_fused_add_div_hardtanh_mean_mul_33 --------------------------
	.section	.text.triton_per_fused_add_div_hardtanh_mean_mul_33,"ax",@progbits
	.sectionflags	@"SHF_BARRIERS=1"
	.align	128
        .global         triton_per_fused_add_div_hardtanh_mean_mul_33
        .type           triton_per_fused_add_div_hardtanh_mean_mul_33,@function
        .size           triton_per_fused_add_div_hardtanh_mean_mul_33,(.L_x_1 - triton_per_fused_add_div_hardtanh_mean_mul_33)
        .other          triton_per_fused_add_div_hardtanh_mean_mul_33,@"STO_CUDA_ENTRY STV_DEFAULT"
triton_per_fused_add_div_hardtanh_mean_mul_33:
.text.triton_per_fused_add_div_hardtanh_mean_mul_33:
[----:B------:R-:W0:Y:S02]  /*0000*/  LDC R1, c[0x0][0x28] ;  /* 0x00000a00ff017b82 */ /* 0x000e240000000800 */
[----:B------:R-:W1:Y:S01]  /*0010*/  S2R R0, SR_CTAID.X ;  /* 0x0000000000007919 */ /* 0x000e620000002500 */
[----:B------:R-:W-:Y:S01]  /*0020*/  IMAD.MOV.U32 R4, RZ, RZ, RZ ;  /* 0x000000ffff047224 */ /* 0x000fe200078e00ff */
[----:B------:R-:W2:Y:S01]  /*0030*/  LDC.64 R6, c[0x0][0x218] ;  /* 0x00008600ff067b82 */ /* 0x000ea20000000a00 */
[----:B------:R-:W-:Y:S01]  /*0040*/  ULDC.64 UR6, c[0x0][0x208] ;  /* 0x0000820000067ab9 */ /* 0x000fe20000000a00 */
[----:B------:R-:W3:Y:S01]  /*0050*/  S2R R3, SR_TID.X ;  /* 0x0000000000037919 */ /* 0x000ee20000002100 */
[----:B-1----:R-:W-:Y:S02]  /*0060*/  IMAD.SHL.U32 R0, R0, 0x20, RZ ;  /* 0x0000002000007824 */ /* 0x002fe400078e00ff */
[----:B---3--:R-:W-:Y:S01]  /*0070*/  IMAD.SHL.U32 R9, R3, 0x4, RZ ;  /* 0x0000000403097824 */ /* 0x008fe200078e00ff */
[----:B------:R-:W-:-:S04]  /*0080*/  SHF.R.U32.HI R8, RZ, 0x3, R3 ;  /* 0x00000003ff087819 */ /* 0x000fc80000011603 */
[----:B------:R-:W-:-:S04]  /*0090*/  LOP3.LUT R5, R0, 0x1c, R9, 0xf8, !PT ;  /* 0x0000001c00057812 */ /* 0x000fc800078ef809 */
[C---:B------:R-:W-:Y:S01]  /*00a0*/  ISETP.GE.AND P0, PT, R5.reuse, 0x3c0, PT ;  /* 0x000003c00500780c */ /* 0x040fe20003f06270 */
[----:B------:R-:W-:-:S05]  /*00b0*/  IMAD.HI R4, R5, -0x77777777, R4 ;  /* 0x8888888905047827 */ /* 0x000fca00078e0204 */
[----:B------:R-:W-:-:S04]  /*00c0*/  SHF.R.U32.HI R11, RZ, 0x1f, R4 ;  /* 0x0000001fff0b7819 */ /* 0x000fc80000011604 */
[----:B------:R-:W-:Y:S02]  /*00d0*/  LEA.HI.SX32 R11, R4, R11, 0x19 ;  /* 0x0000000b040b7211 */ /* 0x000fe400078fcaff */
[----:B------:R-:W-:-:S03]  /*00e0*/  SGXT.U32 R4, R8, 0x4 ;  /* 0x000000040804781a */ /* 0x000fc60000000000 */
[----:B------:R-:W-:-:S04]  /*00f0*/  IMAD R13, R11, -0xf0, R5 ;  /* 0xffffff100b0d7824 */ /* 0x000fc800078e0205 */
[----:B------:R-:W-:-:S04]  /*0100*/  IMAD R4, R4, 0xf0, R13 ;  /* 0x000000f004047824 */ /* 0x000fc800078e020d */
[----:B------:R-:W-:Y:S01]  /*0110*/  IMAD R11, R11, 0xf00, R4 ;  /* 0x00000f000b0b7824 */ /* 0x000fe200078e0204 */
[----:B------:R-:W-:-:S03]  /*0120*/  CS2R R4, SRZ ;  /* 0x0000000000047805 */ /* 0x000fc6000001ff00 */
[----:B--2---:R-:W-:Y:S01]  /*0130*/  IMAD.WIDE R10, R11, 0x4, R6 ;  /* 0x000000040b0a7825 */ /* 0x004fe200078e0206 */
[----:B------:R-:W-:-:S06]  /*0140*/  CS2R R6, SRZ ;  /* 0x0000000000067805 */ /* 0x000fcc000001ff00 */
[----:B------:R-:W2:Y:S01]  /*0150*/  @!P0 LDG.E.128 R4, desc[UR6][R10.64] ;  /* 0x000000060a048981 */ /* 0x000ea2000c1e1d00 */
[----:B------:R-:W1:Y:S01]  /*0160*/  S2UR UR5, SR_CgaCtaId ;  /* 0x00000000000579c3 */ /* 0x000e620000008800 */
[----:B------:R-:W-:Y:S02]  /*0170*/  UMOV UR4, 0x400 ;  /* 0x0000040000047882 */ /* 0x000fe40000000000 */
[----:B-1----:R-:W-:Y:S01]  /*0180*/  UPRMT UR4, UR5, 0x654, UR4 ;  /* 0x0000065405047896 */ /* 0x002fe20008000004 */
[----:B--2---:R-:W-:Y:S02]  /*0190*/  SEL R4, R4, RZ, !P0 ;  /* 0x000000ff04047207 */ /* 0x004fe40004000000 */
[----:B------:R-:W-:Y:S02]  /*01a0*/  SEL R5, R5, RZ, !P0 ;  /* 0x000000ff05057207 */ /* 0x000fe40004000000 */
[----:B------:R-:W-:Y:S01]  /*01b0*/  SEL R6, R6, RZ, !P0 ;  /* 0x000000ff06067207 */ /* 0x000fe20004000000 */
[----:B------:R-:W-:Y:S01]  /*01c0*/  FADD R8, R4, 3 ;  /* 0x4040000004087421 */ /* 0x000fe20000000000 */
[----:B------:R-:W-:Y:S01]  /*01d0*/  SEL R7, R7, RZ, !P0 ;  /* 0x000000ff07077207 */ /* 0x000fe20004000000 */
[----:B------:R-:W-:-:S02]  /*01e0*/  FADD R12, R5, 3 ;  /* 0x40400000050c7421 */ /* 0x000fc40000000000 */
[----:B------:R-:W-:Y:S01]  /*01f0*/  FADD R13, R6, 3 ;  /* 0x40400000060d7421 */ /* 0x000fe20000000000 */
[----:B------:R-:W-:Y:S01]  /*0200*/  FSETP.GTU.AND P1, PT, R8, RZ, PT ;  /* 0x000000ff0800720b */ /* 0x000fe20003f2c000 */
[----:B------:R-:W-:Y:S01]  /*0210*/  FADD R14, R7, 3 ;  /* 0x40400000070e7421 */ /* 0x000fe20000000000 */
[----:B------:R-:W-:Y:S02]  /*0220*/  FSETP.GTU.AND P3, PT, R12, RZ, PT ;  /* 0x000000ff0c00720b */ /* 0x000fe40003f6c000 */
[----:B------:R-:W-:Y:S02]  /*0230*/  FSEL R11, R8, RZ, P1 ;  /* 0x000000ff080b7208 */ /* 0x000fe40000800000 */
[----:B------:R-:W-:Y:S02]  /*0240*/  FSETP.GTU.AND P2, PT, R13, RZ, PT ;  /* 0x000000ff0d00720b */ /* 0x000fe40003f4c000 */
[----:B------:R-:W-:Y:S02]  /*0250*/  FSETP.GTU.AND P1, PT, R14, RZ, PT ;  /* 0x000000ff0e00720b */ /* 0x000fe40003f2c000 */
[----:B------:R-:W-:-:S02]  /*0260*/  FSETP.GEU.AND P5, PT, R11, 6, PT ;  /* 0x40c000000b00780b */ /* 0x000fc40003fae000 */
[----:B------:R-:W-:Y:S02]  /*0270*/  FSEL R12, R12, RZ, P3 ;  /* 0x000000ff0c0c7208 */ /* 0x000fe40001800000 */
[----:B------:R-:W-:Y:S02]  /*0280*/  FSEL R13, R13, RZ, P2 ;  /* 0x000000ff0d0d7208 */ /* 0x000fe40001000000 */
[----:B------:R-:W-:Y:S02]  /*0290*/  FSEL R14, R14, RZ, P1 ;  /* 0x000000ff0e0e7208 */ /* 0x000fe40000800000 */
[----:B------:R-:W-:Y:S02]  /*02a0*/  FSETP.GEU.AND P1, PT, R12, 6, PT ;  /* 0x40c000000c00780b */ /* 0x000fe40003f2e000 */
[----:B------:R-:W-:Y:S02]  /*02b0*/  FSETP.GEU.AND P3, PT, R13, 6, PT ;  /* 0x40c000000d00780b */ /* 0x000fe40003f6e000 */
[----:B------:R-:W-:-:S02]  /*02c0*/  FSETP.GEU.AND P2, PT, R14, 6, PT ;  /* 0x40c000000e00780b */ /* 0x000fc40003f4e000 */
[C---:B------:R-:W-:Y:S02]  /*02d0*/  FSETP.NAN.AND P6, PT, R11.reuse, R11, PT ;  /* 0x0000000b0b00720b */ /* 0x040fe40003fc8000 */
[----:B------:R-:W-:Y:S02]  /*02e0*/  FSETP.NAN.AND P4, PT, R12, R12, PT ;  /* 0x0000000c0c00720b */ /* 0x000fe40003f88000 */
[----:B------:R-:W-:Y:S02]  /*02f0*/  @P5 FSEL R11, R11, 6, P6 ;  /* 0x40c000000b0b5808 */ /* 0x000fe40003000000 */
[----:B------:R-:W-:Y:S02]  /*0300*/  FSETP.NAN.AND P5, PT, R13, R13, PT ;  /* 0x0000000d0d00720b */ /* 0x000fe40003fa8000 */
[----:B------:R-:W-:Y:S01]  /*0310*/  FSETP.NAN.AND P6, PT, R14, R14, PT ;  /* 0x0000000e0e00720b */ /* 0x000fe20003fc8000 */
[----:B------:R-:W-:Y:S01]  /*0320*/  FMUL R4, R4, R11 ;  /* 0x0000000b04047220 */ /* 0x000fe20000400000 */
[----:B------:R-:W-:-:S02]  /*0330*/  @P1 FSEL R12, R12, 6, P4 ;  /* 0x40c000000c0c1808 */ /* 0x000fc40002000000 */
[----:B------:R-:W-:Y:S01]  /*0340*/  @P3 FSEL R13, R13, 6, P5 ;  /* 0x40c000000d0d3808 */ /* 0x000fe20002800000 */
[----:B------:R-:W-:Y:S01]  /*0350*/  FMUL R4, R4, 0.16666667163372039795 ;  /* 0x3e2aaaab04047820 */ /* 0x000fe20000400000 */
[----:B------:R-:W-:Y:S01]  /*0360*/  @P2 FSEL R14, R14, 6, P6 ;  /* 0x40c000000e0e2808 */ /* 0x000fe20003000000 */
[----:B------:R-:W-:Y:S01]  /*0370*/  FMUL R5, R5, R12 ;  /* 0x0000000c05057220 */ /* 0x000fe20000400000 */
[----:B------:R-:W-:Y:S01]  /*0380*/  ISETP.GE.AND P1, PT, R3, 0x80, PT ;  /* 0x000000800300780c */ /* 0x000fe20003f26270 */
[----:B------:R-:W-:Y:S01]  /*0390*/  FMUL R6, R6, R13 ;  /* 0x0000000d06067220 */ /* 0x000fe20000400000 */
[----:B------:R-:W-:Y:S01]  /*03a0*/  FSEL R4, R4, RZ, !P0 ;  /* 0x000000ff04047208 */ /* 0x000fe20004000000 */
[----:B------:R-:W-:Y:S01]  /*03b0*/  FMUL R7, R7, R14 ;  /* 0x0000000e07077220 */ /* 0x000fe20000400000 */
[----:B------:R-:W-:Y:S01]  /*03c0*/  FMUL R5, R5, 0.16666667163372039795 ;  /* 0x3e2aaaab05057820 */ /* 0x000fe20000400000 */
[----:B------:R-:W-:Y:S02]  /*03d0*/  FMUL R6, R6, 0.16666667163372039795 ;  /* 0x3e2aaaab06067820 */ /* 0x000fe40000400000 */
[----:B------:R-:W-:Y:S01]  /*03e0*/  FMUL R7, R7, 0.16666667163372039795 ;  /* 0x3e2aaaab07077820 */ /* 0x000fe20000400000 */
[----:B------:R-:W1:Y:S01]  /*03f0*/  SHFL.BFLY PT, R11, R4, 0x10, 0x1f ;  /* 0x0e001f00040b7f89 */ /* 0x000e6200000e0000 */
[----:B------:R-:W-:-:S02]  /*0400*/  FSEL R5, R5, RZ, !P0 ;  /* 0x000000ff05057208 */ /* 0x000fc40004000000 */
[----:B------:R-:W-:Y:S02]  /*0410*/  FSEL R6, R6, RZ, !P0 ;  /* 0x000000ff06067208 */ /* 0x000fe40004000000 */
[----:B------:R-:W-:Y:S01]  /*0420*/  FSEL R7, R7, RZ, !P0 ;  /* 0x000000ff07077208 */ /* 0x000fe20004000000 */
[----:B------:R-:W2:Y:S01]  /*0430*/  SHFL.BFLY PT, R8, R5, 0x10, 0x1f ;  /* 0x0e001f0005087f89 */ /* 0x000ea200000e0000 */
[----:B------:R-:W-:-:S03]  /*0440*/  LOP3.LUT P0, RZ, R3, 0x18, RZ, 0xc0, !PT ;  /* 0x0000001803ff7812 */ /* 0x000fc6000780c0ff */
[----:B------:R-:W3:Y:S04]  /*0450*/  SHFL.BFLY PT, R15, R6, 0x10, 0x1f ;  /* 0x0e001f00060f7f89 */ /* 0x000ee800000e0000 */
[----:B------:R-:W4:Y:S01]  /*0460*/  SHFL.BFLY PT, R10, R7, 0x10, 0x1f ;  /* 0x0e001f00070a7f89 */ /* 0x000f2200000e0000 */
[----:B-1----:R-:W-:-:S05]  /*0470*/  FADD R11, R4, R11 ;  /* 0x0000000b040b7221 */ /* 0x002fca0000000000 */
[----:B------:R-:W1:Y:S01]  /*0480*/  SHFL.BFLY PT, R12, R11, 0x8, 0x1f ;  /* 0x0d001f000b0c7f89 */ /* 0x000e6200000e0000 */
[----:B--2---:R-:W-:Y:S01]  /*0490*/  FADD R13, R5, R8 ;  /* 0x00000008050d7221 */ /* 0x004fe20000000000 */
[----:B------:R-:W-:Y:S01]  /*04a0*/  SHF.R.U32.HI R8, RZ, 0x5, R3 ;  /* 0x00000005ff087819 */ /* 0x000fe20000011603 */
[----:B---3--:R-:W-:-:S03]  /*04b0*/  FADD R15, R6, R15 ;  /* 0x0000000f060f7221 */ /* 0x008fc60000000000 */
[----:B------:R-:W2:Y:S01]  /*04c0*/  SHFL.BFLY PT, R14, R13, 0x8, 0x1f ;  /* 0x0d001f000d0e7f89 */ /* 0x000ea200000e0000 */
[----:B------:R-:W-:Y:S01]  /*04d0*/  SGXT.U32 R8, R8, 0x2 ;  /* 0x000000020808781a */ /* 0x000fe20000000000 */
[----:B----4-:R-:W-:Y:S02]  /*04e0*/  FADD R16, R7, R10 ;  /* 0x0000000a07107221 */ /* 0x010fe40000000000 */
[----:B------:R-:W3:Y:S01]  /*04f0*/  SHFL.BFLY PT, R4, R15, 0x8, 0x1f ;  /* 0x0d001f000f047f89 */ /* 0x000ee200000e0000 */
[----:B------:R-:W-:Y:S01]  /*0500*/  LOP3.LUT R10, R9, 0x1c, RZ, 0xc0, !PT ;  /* 0x0000001c090a7812 */ /* 0x000fe200078ec0ff */
[----:B------:R-:W-:Y:S02]  /*0510*/  IMAD.SHL.U32 R6, R8, 0x4, RZ ;  /* 0x0000000408067824 */ /* 0x000fe400078e00ff */
[----:B------:R-:W4:Y:S02]  /*0520*/  SHFL.BFLY PT, R5, R16, 0x8, 0x1f ;  /* 0x0d001f0010057f89 */ /* 0x000f2400000e0000 */
[----:B------:R-:W-:-:S05]  /*0530*/  IMAD.SHL.U32 R17, R10, 0x10, RZ ;  /* 0x000000100a117824 */ /* 0x000fca00078e00ff */
[----:B------:R-:W-:Y:S01]  /*0540*/  LOP3.LUT R6, R17, R6, RZ, 0xfc, !PT ;  /* 0x0000000611067212 */ /* 0x000fe200078efcff */
[----:B-1----:R-:W-:-:S05]  /*0550*/  FADD R7, R11, R12 ;  /* 0x0000000c0b077221 */ /* 0x002fca0000000000 */
[----:B------:R-:W-:Y:S01]  /*0560*/  @!P0 STS [R6+UR4], R7 ;  /* 0x0000000706008988 */ /* 0x000fe20008000804 */
[----:B--2---:R-:W-:Y:S01]  /*0570*/  FADD R13, R13, R14 ;  /* 0x0000000e0d0d7221 */ /* 0x004fe20000000000 */
[----:B---3--:R-:W-:-:S04]  /*0580*/  FADD R15, R15, R4 ;  /* 0x000000040f0f7221 */ /* 0x008fc80000000000 */
[----:B------:R1:W-:Y:S01]  /*0590*/  @!P0 STS [R6+UR4+0x10], R13 ;  /* 0x0000100d06008988 */ /* 0x0003e20008000804 */
[----:B----4-:R-:W-:-:S03]  /*05a0*/  FADD R19, R16, R5 ;  /* 0x0000000510137221 */ /* 0x010fc60000000000 */
[----:B------:R-:W-:Y:S04]  /*05b0*/  @!P0 STS [R6+UR4+0x20], R15 ;  /* 0x0000200f06008988 */ /* 0x000fe80008000804 */
[----:B------:R-:W-:Y:S01]  /*05c0*/  @!P0 STS [R6+UR4+0x30], R19 ;  /* 0x0000301306008988 */ /* 0x000fe20008000804 */
[----:B------:R-:W-:Y:S01]  /*05d0*/  BAR.SYNC.DEFER_BLOCKING 0x0 ;  /* 0x0000000000007b1d */ /* 0x000fe20000010000 */
[----:B------:R-:W-:Y:S01]  /*05e0*/  LOP3.LUT P0, RZ, R3, 0x3, RZ, 0xc0, !PT ;  /* 0x0000000303ff7812 */ /* 0x000fe2000780c0ff */
[----:B-1----:R-:W-:-:S03]  /*05f0*/  VIADD R13, R17, UR4 ;  /* 0x00000004110d7c36 */ /* 0x002fc60008000000 */
[C---:B------:R-:W-:Y:S01]  /*0600*/  ISETP.LT.AND P0, PT, R3.reuse, 0x80, !P0 ;  /* 0x000000800300780c */ /* 0x040fe20004701270 */
[----:B------:R-:W-:Y:S01]  /*0610*/  IMAD R13, R10, -0xc, R13 ;  /* 0xfffffff40a0d7824 */ /* 0x000fe200078e020d */
[----:B------:R-:W1:Y:S04]  /*0620*/  @!P1 LDS R2, [R9+UR4] ;  /* 0x0000000409029984 */ /* 0x000e680008000800 */
[----:B-1----:R-:W1:Y:S02]  /*0630*/  SHFL.BFLY PT, R5, R2, 0x2, 0x1f ;  /* 0x0c401f0002057f89 */ /* 0x002e6400000e0000 */
[----:B-1----:R-:W-:Y:S01]  /*0640*/  FADD R11, R2, R5 ;  /* 0x00000005020b7221 */ /* 0x002fe20000000000 */
[----:B------:R-:W-:Y:S02]  /*0650*/  LOP3.LUT R2, R3, 0x1f, RZ, 0xc0, !PT ;  /* 0x0000001f03027812 */ /* 0x000fe400078ec0ff */
[----:B------:R-:W-:-:S02]  /*0660*/  LOP3.LUT R3, R0, 0x1f, R3, 0xf8, !PT ;  /* 0x0000001f00037812 */ /* 0x000fc400078ef803 */
[----:B------:R-:W1:Y:S01]  /*0670*/  SHFL.BFLY PT, R4, R11, 0x1, 0x1f ;  /* 0x0c201f000b047f89 */ /* 0x000e6200000e0000 */
[----:B------:R-:W-:Y:S01]  /*0680*/  LEA R14, R2, UR4, 0x2 ;  /* 0x00000004020e7c11 */ /* 0x000fe2000f8e10ff */
[----:B-1----:R-:W-:Y:S02]  /*0690*/  FADD R12, R11, R4 ;  /* 0x000000040b0c7221 */ /* 0x002fe40000000000 */
[----:B------:R-:W1:Y:S03]  /*06a0*/  LDC.64 R10, c[0x0][0x210] ;  /* 0x00008400ff0a7b82 */ /* 0x000e660000000a00 */
[----:B------:R-:W-:Y:S05]  /*06b0*/  @P0 STS [R9+UR4], R12 ;  /* 0x0000000c09000988 */ /* 0x000fea0008000804 */
[----:B------:R-:W-:Y:S01]  /*06c0*/  BAR.SYNC.DEFER_BLOCKING 0x0 ;  /* 0x0000000000007b1d */ /* 0x000fe20000010000 */
[----:B------:R-:W-:-:S04]  /*06d0*/  ISETP.GE.AND P0, PT, R3, 0x3c0, PT ;  /* 0x000003c00300780c */ /* 0x000fc80003f06270 */
[----:B------:R-:W-:Y:S01]  /*06e0*/  ISETP.EQ.AND P0, PT, R8, RZ, !P0 ;  /* 0x000000ff0800720c */ /* 0x000fe20004702270 */
[----:B-1----:R-:W-:Y:S01]  /*06f0*/  IMAD.WIDE R2, R3, 0x4, R10 ;  /* 0x0000000403027825 */ /* 0x002fe200078e020a */
[----:B------:R-:W-:Y:S04]  /*0700*/  LDS R4, [R17+UR4] ;  /* 0x0000000411047984 */ /* 0x000fe80008000800 */
[----:B------:R-:W-:Y:S04]  /*0710*/  LDS R5, [R17+UR4+0x10] ;  /* 0x0000100411057984 */ /* 0x000fe80008000800 */
[----:B------:R-:W-:Y:S04]  /*0720*/  LDS R6, [R17+UR4+0x20] ;  /* 0x0000200411067984 */ /* 0x000fe80008000800 */
[----:B------:R-:W1:Y:S01]  /*0730*/  LDS R7, [R17+UR4+0x30] ;  /* 0x0000300411077984 */ /* 0x000e620008000800 */
[----:B------:R-:W-:Y:S06]  /*0740*/  BAR.SYNC.DEFER_BLOCKING 0x0 ;  /* 0x0000000000007b1d */ /* 0x000fec0000010000 */
[----:B-1----:R1:W-:Y:S02]  /*0750*/  STS.128 [R13], R4 ;  /* 0x000000040d007388 */ /* 0x0023e40000000c00 */
[----:B------:R-:W-:Y:S06]  /*0760*/  BAR.SYNC.DEFER_BLOCKING 0x0 ;  /* 0x0000000000007b1d */ /* 0x000fec0000010000 */
[----:B------:R-:W2:Y:S02]  /*0770*/  LDS R14, [R14] ;  /* 0x000000000e0e7984 */ /* 0x000ea40000000800 */
[----:B------:R-:W-:Y:S06]  /*0780*/  BAR.SYNC.DEFER_BLOCKING 0x0 ;  /* 0x0000000000007b1d */ /* 0x000fec0000010000 */
[----:B-1----:R-:W-:Y:S05]  /*0790*/  @!P0 EXIT ;  /* 0x000000000000894d */ /* 0x002fea0003800000 */
[----:B--2---:R-:W-:-:S05]  /*07a0*/  FMUL R5, R14, 0.0625 ;  /* 0x3d8000000e057820 */ /* 0x004fca0000400000 */
[----:B------:R-:W-:Y:S01]  /*07b0*/  STG.E desc[UR6][R2.64], R5 ;  /* 0x0000000502007986 */ /* 0x000fe2000c101906 */
[----:B------:R-:W-:Y:S05]  /*07c0*/  EXIT ;  /* 0x000000000000794d */ /* 0x000fea0003800000 */
.L_x_0:
[----:B------:R-:W-:-:S00]  /*07d0*/  BRA `(.L_x_0) ;  /* 0xfffffffc00fc7947 */ /* 0x000fc0000383ffff */
[----:B------:R-:W-:-:S00]  /*07e0*/  NOP ;  /* 0x0000000000007918 */ /* 0x000fc00000000000 */
        /* <DEDUP_REMOVED lines=9> */
.L_x_1:


//--------------------- .nv.shared.triton_per_fused_add_div_hardtanh_mean_mul_33 --------------------------
	.section	.nv.shared.triton_per_fused_add_div_hardtanh_mean_mul_33,"aw",@nobits
	.sectionflags	@""
	.align	16
	.zero		1024


//--------------------- .nv.constant0.triton_per_fused_add_div_hardtanh_mean_mul_33 --------------------------
	.section	.nv.constant0.triton_per_fused_add_div_hardtanh_mean_mul_33,"a",@progbits
	.sectionflags	@""
	.align	4
.nv.constant0.triton_per_fused_add_div_hardtanh_mean_mul_33:
	.zero		552
